//
// Generated by NVIDIA NVVM Compiler
//
// Compiler Build ID: CL-36424714
// Cuda compilation tools, release 13.0, V13.0.88
// Based on NVVM 20.0.0
//

.version 9.0
.target sm_100
.address_size 64

	// .globl	_Z12test_vabsss2v
.extern .func  (.param .b32 func_retval0) vprintf
(
	.param .b64 vprintf_param_0,
	.param .b64 vprintf_param_1
)
;
.global .align 1 .b8 $str[31] = {82, 101, 115, 117, 108, 116, 32, 111, 102, 32, 95, 95, 118, 97, 98, 115, 115, 115, 50, 58, 32, 40, 37, 100, 44, 32, 37, 100, 41, 10};

.visible .entry _Z12test_vabsss2v()
{
	.local .align 8 .b8 	__local_depot0[8];
	.reg .b64 	%SP;
	.reg .b64 	%SPL;
	.reg .b16 	%rs<2>;
	.reg .b32 	%r<10>;
	.reg .b64 	%rd<5>;

	mov.u64 	%SPL, __local_depot0;
	cvta.local.u64 	%SP, %SPL;
	add.u64 	%rd1, %SP, 0;
	add.u64 	%rd2, %SPL, 0;
	mov.b32 	%r2, 1376246;
	// begin inline asm
	{                                     
	.reg .u32 __$tempa,__$tempm,__$tempr; 
	mov.b32  __$tempa,%r2;                 
	prmt.b32 __$tempm,__$tempa,0,0xbb99;  
	xor.b32  __$tempr,__$tempa,__$tempm;  
	and.b32  __$tempm,__$tempm,0x00010001;
	add.u32  __$tempr,__$tempr,__$tempm;  
	mov.b32  %r1,__$tempr;                 
	}
	// end inline asm
	mov.u32 	%r3, %r1;
	// begin inline asm
	prmt.b32 %r3, %r3, 0, 0xbb99;
	// end inline asm
	xor.b32  	%r5, %r3, %r1;
	{ .reg .b16 tmp; mov.b32 {tmp, %rs1}, %r5; }
	cvt.s32.s16 	%r6, %r5;
	cvt.s32.s16 	%r7, %rs1;
	st.local.v2.u32 	[%rd2], {%r6, %r7};
	mov.u64 	%rd3, $str;
	cvta.global.u64 	%rd4, %rd3;
	{ // callseq 0, 0
	.param .b64 param0;
	st.param.b64 	[param0], %rd4;
	.param .b64 param1;
	st.param.b64 	[param1], %rd1;
	.param .b32 retval0;
	call.uni (retval0), 
	vprintf, 
	(
	param0, 
	param1
	);
	ld.param.b32 	%r8, [retval0];
	} // callseq 0
	ret;

}


// ===== COMPILED SASS (sm_100) =====

	.target	sm_100

	.elftype	@"ET_EXEC"


//--------------------- .note.nv.tkinfo           --------------------------
	.section	.note.nv.tkinfo,"",@"SHT_NOTE"
	.sectionflags	@"SHF_NOTE_NV_TKINFO"
	.tkinfo
        /*0018*/ 	.word	0x00000002
        /*0030*/ 	.string	""
        /*0030*/ 	.string	"ptxas"
        /*0030*/ 	.string	"Cuda compilation tools, release 13.0, V13.0.88"
        /*0030*/ 	.string	"Build cuda_13.0.r13.0/compiler.36424714_0"
        /*0030*/ 	.string	"-arch sm_100 -m 64 "



//--------------------- .note.nv.cuinfo           --------------------------
	.section	.note.nv.cuinfo,"",@"SHT_NOTE"
	.sectionflags	@"SHF_NOTE_NV_CUINFO"
        /*0018*/ 	.short	0x0002
        /*001a*/ 	.short	0x0064
        /*001c*/ 	.short	0x0082
	.zero		2


//--------------------- .nv.info                  --------------------------
	.section	.nv.info,"",@"SHT_CUDA_INFO"
	.align	4


	//----- nvinfo : EIATTR_REGCOUNT
	.align		4
        /*0000*/ 	.byte	0x04, 0x2f
        /*0002*/ 	.short	(.L_2 - .L_1)
	.align		4
.L_1:
        /*0004*/ 	.word	index@(_Z12test_vabsss2v)
        /*0008*/ 	.word	0x00000018


	//----- nvinfo : EIATTR_FRAME_SIZE
	.align		4
.L_2:
        /*000c*/ 	.byte	0x04, 0x11
        /*000e*/ 	.short	(.L_4 - .L_3)
	.align		4
.L_3:
        /*0010*/ 	.word	index@(_Z12test_vabsss2v)
        /*0014*/ 	.word	0x00000008


	//----- nvinfo : EIATTR_MIN_STACK_SIZE
	.align		4
.L_4:
        /*0018*/ 	.byte	0x04, 0x12
        /*001a*/ 	.short	(.L_6 - .L_5)
	.align		4
.L_5:
        /*001c*/ 	.word	index@(_Z12test_vabsss2v)
        /*0020*/ 	.word	0x00000008
.L_6:


//--------------------- .nv.compat                --------------------------
	.section	.nv.compat,"",@"SHT_CUDA_COMPAT_INFO"
	.align	4
        /*0000*/ 	.byte	0x02, 0x09, 0x00, 0x00, 0x02, 0x02, 0x01, 0x00, 0x02, 0x05, 0x05, 0x00, 0x03, 0x07, 0x01, 0x01
        /*0010*/ 	.byte	0x02, 0x03, 0x00, 0x00, 0x02, 0x06, 0x01, 0x00, 0x04, 0x0b, 0x08, 0x00, 0x09, 0x00, 0x00, 0x00
        /*0020*/ 	.byte	0x00, 0x00, 0x00, 0x00


//--------------------- .nv.info._Z12test_vabsss2v --------------------------
	.section	.nv.info._Z12test_vabsss2v,"",@"SHT_CUDA_INFO"
	.sectionflags	@""
	.align	4


	//----- nvinfo : EIATTR_CUDA_API_VERSION
	.align		4
        /*0000*/ 	.byte	0x04, 0x37
        /*0002*/ 	.short	(.L_8 - .L_7)
.L_7:
        /*0004*/ 	.word	0x00000082


	//----- nvinfo : EIATTR_SPARSE_MMA_MASK
	.align		4
.L_8:
        /*0008*/ 	.byte	0x03, 0x50
        /*000a*/ 	.short	0x0000


	//----- nvinfo : EIATTR_MAXREG_COUNT
	.align		4
        /*000c*/ 	.byte	0x03, 0x1b
        /*000e*/ 	.short	0x00ff


	//----- nvinfo : EIATTR_EXTERNS
	.align		4
        /*0010*/ 	.byte	0x04, 0x0f
        /*0012*/ 	.short	(.L_10 - .L_9)


	//   ....[0]....
	.align		4
.L_9:
        /*0014*/ 	.word	index@(vprintf)


	//----- nvinfo : EIATTR_MERCURY_ISA_VERSION
	.align		4
.L_10:
        /*0018*/ 	.byte	0x03, 0x5f
        /*001a*/ 	.short	0x0101


	//----- nvinfo : EIATTR_VRC_CTA_INIT_COUNT
	.align		4
        /*001c*/ 	.byte	0x02, 0x4a
	.zero		1
	.zero		1


	//----- nvinfo : EIATTR_SYSCALL_OFFSETS
	.align		4
        /*0020*/ 	.byte	0x04, 0x46
        /*0022*/ 	.short	(.L_12 - .L_11)


	//   ....[0]....
.L_11:
        /*0024*/ 	.word	0x00000160


	//----- nvinfo : EIATTR_EXIT_INSTR_OFFSETS
	.align		4
.L_12:
        /*0028*/ 	.byte	0x04, 0x1c
        /*002a*/ 	.short	(.L_14 - .L_13)


	//   ....[0]....
.L_13:
        /*002c*/ 	.word	0x00000170


	//----- nvinfo : EIATTR_SW_WAR
	.align		4
.L_14:
        /*0030*/ 	.byte	0x04, 0x36
        /*0032*/ 	.short	(.L_16 - .L_15)
.L_15:
        /*0034*/ 	.word	0x00000008
.L_16:


//--------------------- .nv.callgraph             --------------------------
	.section	.nv.callgraph,"",@"SHT_CUDA_CALLGRAPH"
	.align	4
	.sectionentsize	8
	.align		4
        /*0000*/ 	.word	0x00000000
	.align		4
        /*0004*/ 	.word	0xffffffff
	.align		4
        /*0008*/ 	.word	index@(_Z12test_vabsss2v)
	.align		4
        /*000c*/ 	.word	index@(vprintf)
	.align		4
        /*0010*/ 	.word	0x00000000
	.align		4
        /*0014*/ 	.word	0xfffffffe
	.align		4
        /*0018*/ 	.word	0x00000000
	.align		4
        /*001c*/ 	.word	0xfffffffd
	.align		4
        /*0020*/ 	.word	0x00000000
	.align		4
        /*0024*/ 	.word	0xfffffffc


//--------------------- .nv.constant4             --------------------------
	.section	.nv.constant4,"a",@progbits
	.align	8
	.align		8
.nv.constant4:
        /*0000*/ 	.dword	vprintf
	.align		8
        /*0008*/ 	.dword	$str


//--------------------- .text._Z12test_vabsss2v   --------------------------
	.section	.text._Z12test_vabsss2v,"ax",@progbits
	.align	128
        .global         _Z12test_vabsss2v
        .type           _Z12test_vabsss2v,@function
        .size           _Z12test_vabsss2v,(.L_x_2 - _Z12test_vabsss2v)
        .other          _Z12test_vabsss2v,@"STO_CUDA_ENTRY STV_DEFAULT"
_Z12test_vabsss2v:
.text._Z12test_vabsss2v:
[----:B------:R-:W0:Y:S01]  /*0000*/  LDC R1, c[0x0][0x37c] ;  /* 0x0000df00ff017b82 */ /* 0x000e220000000800 */
[----:B------:R-:W-:Y:S01]  /*0010*/  IMAD.MOV.U32 R0, RZ, RZ, 0x14fff6 ;  /* 0x0014fff6ff007424 */ /* 0x000fe200078e00ff */
[----:B------:R-:W1:Y:S01]  /*0020*/  LDCU UR4, c[0x0][0x2f8] ;  /* 0x00005f00ff0477ac */ /* 0x000e620008000800 */
[----:B0-----:R-:W-:-:S03]  /*0030*/  VIADD R1, R1, 0xfffffff8 ;  /* 0xfffffff801017836 */ /* 0x001fc60000000000 */
[----:B------:R-:W-:Y:S01]  /*0040*/  PRMT R0, R0, 0xbb99, RZ ;  /* 0x0000bb9900007816 */ /* 0x000fe200000000ff */
[----:B------:R-:W0:Y:S03]  /*0050*/  LDCU.64 UR6, c[0x4][0x8] ;  /* 0x01000100ff0677ac */ /* 0x000e260008000a00 */
[C---:B------:R-:W-:Y:S01]  /*0060*/  LOP3.LUT R2, R0.reuse, 0x14fff6, RZ, 0x3c, !PT ;  /* 0x0014fff600027812 */ /* 0x040fe200078e3cff */
[----:B------:R-:W2:Y:S01]  /*0070*/  LDCU UR5, c[0x0][0x2fc] ;  /* 0x00005f80ff0577ac */ /* 0x000ea20008000800 */
[----:B------:R-:W-:Y:S02]  /*0080*/  LOP3.LUT R3, R0, 0x10001, RZ, 0xc0, !PT ;  /* 0x0001000100037812 */ /* 0x000fe400078ec0ff */
[----:B------:R-:W-:-:S03]  /*0090*/  MOV R0, 0x0 ;  /* 0x0000000000007802 */ /* 0x000fc60000000f00 */
[----:B------:R-:W-:Y:S01]  /*00a0*/  IMAD.IADD R2, R2, 0x1, R3 ;  /* 0x0000000102027824 */ /* 0x000fe200078e0203 */
[----:B------:R3:W4:Y:S01]  /*00b0*/  LDC.64 R8, c[0x4][R0] ;  /* 0x0100000000087b82 */ /* 0x0007220000000a00 */
[----:B-1----:R-:W-:-:S03]  /*00c0*/  IADD3 R6, P0, PT, R1, UR4, RZ ;  /* 0x0000000401067c10 */ /* 0x002fc6000ff1e0ff */
[----:B------:R-:W-:Y:S01]  /*00d0*/  PRMT R3, R2, 0xbb99, RZ ;  /* 0x0000bb9902037816 */ /* 0x000fe200000000ff */
[----:B0-----:R-:W-:-:S03]  /*00e0*/  IMAD.U32 R4, RZ, RZ, UR6 ;  /* 0x00000006ff047e24 */ /* 0x001fc6000f8e00ff */
[----:B------:R-:W-:Y:S01]  /*00f0*/  LOP3.LUT R3, R3, R2, RZ, 0x3c, !PT ;  /* 0x0000000203037212 */ /* 0x000fe200078e3cff */
[----:B------:R-:W-:Y:S02]  /*0100*/  IMAD.U32 R5, RZ, RZ, UR7 ;  /* 0x00000007ff057e24 */ /* 0x000fe4000f8e00ff */
[----:B--2---:R-:W-:Y:S01]  /*0110*/  IMAD.X R7, RZ, RZ, UR5, P0 ;  /* 0x00000005ff077e24 */ /* 0x004fe200080e06ff */
[C---:B------:R-:W-:Y:S02]  /*0120*/  PRMT R2, R3.reuse, 0x9910, RZ ;  /* 0x0000991003027816 */ /* 0x040fe400000000ff */
[----:B------:R-:W-:-:S05]  /*0130*/  PRMT R3, R3, 0xbb32, RZ ;  /* 0x0000bb3203037816 */ /* 0x000fca00000000ff */
[----:B------:R3:W-:Y:S02]  /*0140*/  STL.64 [R1], R2 ;  /* 0x0000000201007387 */ /* 0x0007e40000100a00 */
[----:B------:R-:W-:-:S07]  /*0150*/  LEPC R20, `(.L_x_0) ;  /* 0x000000001014794e */ /* 0x000fce0000000000 */
[----:B---34-:R-:W-:Y:S05]  /*0160*/  CALL.ABS.NOINC R8 ;  /* 0x0000000008007343 */ /* 0x018fea0003c00000 */
.L_x_0:
[----:B------:R-:W-:Y:S05]  /*0170*/  EXIT ;  /* 0x000000000000794d */ /* 0x000fea0003800000 */
.L_x_1:
[----:B------:R-:W-:-:S00]  /*0180*/  BRA `(.L_x_1) ;  /* 0xfffffffc00fc7947 */ /* 0x000fc0000383ffff */
[----:B------:R-:W-:-:S00]  /*0190*/  NOP ;  /* 0x0000000000007918 */ /* 0x000fc00000000000 */
        /* <DEDUP_REMOVED lines=14> */
.L_x_2:


//--------------------- .nv.global.init           --------------------------
	.section	.nv.global.init,"aw",@progbits
.nv.global.init:
	.type		$str,@object
	.size		$str,(.L_0 - $str)
$str:
        /*0000*/ 	.byte	0x52, 0x65, 0x73, 0x75, 0x6c, 0x74, 0x20, 0x6f, 0x66, 0x20, 0x5f, 0x5f, 0x76, 0x61, 0x62, 0x73
        /*0010*/ 	.byte	0x73, 0x73, 0x32, 0x3a, 0x20, 0x28, 0x25, 0x64, 0x2c, 0x20, 0x25, 0x64, 0x29, 0x0a, 0x00
.L_0:


//--------------------- .nv.shared.reserved.0     --------------------------
	.section	.nv.shared.reserved.0,"aw",@nobits
	.weak		__nv_reservedSMEM_offset_0_alias
	.size		__nv_reservedSMEM_offset_0_alias, 0, 64
	.other		__nv_reservedSMEM_offset_0_alias,@"STO_CUDA_RESERVED_SHARED STV_DEFAULT"
__nv_reservedSMEM_offset_0_alias:
	.zero		0
	.zero		64


//--------------------- .nv.constant0._Z12test_vabsss2v --------------------------
	.section	.nv.constant0._Z12test_vabsss2v,"a",@progbits
	.sectionflags	@""
	.align	4
.nv.constant0._Z12test_vabsss2v:
	.zero		896


//--------------------- SYMBOLS --------------------------

	.type		.nv.reservedSmem.offset0,@object
	.size		.nv.reservedSmem.offset0,0x4
	.type		vprintf,@function
